	.headerflags	@"EF_CUDA_TEXMODE_UNIFIED EF_CUDA_64BIT_ADDRESS EF_CUDA_ACCELERATORS EF_CUDA_SM90 EF_CUDA_VIRTUAL_SM(EF_CUDA_SM90)"
	.elftype	@"ET_EXEC"


//--------------------- .nv.info                  --------------------------
	.section	.nv.info,"",@"SHT_CUDA_INFO"
	.align	4


	//----- nvinfo : EIATTR_REGCOUNT
	.align		4
        /*0000*/ 	.byte	0x04, 0x2f
        /*0002*/ 	.short	(.L_3 - .L_2)
	.align		4
.L_2:
        /*0004*/ 	.word	index@(triton_poi_fused__native_batch_norm_legit_no_training_relu_8)
        /*0008*/ 	.word	0x00000020


	//----- nvinfo : EIATTR_MIN_STACK_SIZE
	.align		4
.L_3:
        /*000c*/ 	.byte	0x04, 0x12
        /*000e*/ 	.short	(.L_5 - .L_4)
	.align		4
.L_4:
        /*0010*/ 	.word	index@(triton_poi_fused__native_batch_norm_legit_no_training_relu_8)
        /*0014*/ 	.word	0x00000000


	//----- nvinfo : EIATTR_FRAME_SIZE
	.align		4
.L_5:
        /*0018*/ 	.byte	0x04, 0x11
        /*001a*/ 	.short	(.L_7 - .L_6)
	.align		4
.L_6:
        /*001c*/ 	.word	index@(triton_poi_fused__native_batch_norm_legit_no_training_relu_8)
        /*0020*/ 	.word	0x00000000


	//----- nvinfo : EIATTR_MIN_STACK_SIZE
	.align		4
.L_7:
        /*0024*/ 	.byte	0x04, 0x12
        /*0026*/ 	.short	(.L_9 - .L_8)
	.align		4
.L_8:
        /*0028*/ 	.word	index@(triton_poi_fused__native_batch_norm_legit_no_training_relu_8)
        /*002c*/ 	.word	0x00000000
.L_9:


//--------------------- .nv.info.triton_poi_fused__native_batch_norm_legit_no_training_relu_8 --------------------------
	.section	.nv.info.triton_poi_fused__native_batch_norm_legit_no_training_relu_8,"",@"SHT_CUDA_INFO"
	.sectionflags	@""
	.align	4


	//----- nvinfo : EIATTR_CUDA_API_VERSION
	.align		4
        /*0000*/ 	.byte	0x04, 0x37
        /*0002*/ 	.short	(.L_11 - .L_10)
.L_10:
        /*0004*/ 	.word	0x0000007c


	//----- nvinfo : EIATTR_KPARAM_INFO
	.align		4
.L_11:
        /*0008*/ 	.byte	0x04, 0x17
        /*000a*/ 	.short	(.L_13 - .L_12)
.L_12:
        /*000c*/ 	.word	0x00000000
        /*0010*/ 	.short	0x0007
        /*0012*/ 	.short	0x0034
        /*0014*/ 	.byte	0x00, 0xf0, 0x11, 0x00


	//----- nvinfo : EIATTR_KPARAM_INFO
	.align		4
.L_13:
        /*0018*/ 	.byte	0x04, 0x17
        /*001a*/ 	.short	(.L_15 - .L_14)
.L_14:
        /*001c*/ 	.word	0x00000000
        /*0020*/ 	.short	0x0006
        /*0022*/ 	.short	0x0030
        /*0024*/ 	.byte	0x00, 0xf0, 0x11, 0x00


	//----- nvinfo : EIATTR_KPARAM_INFO
	.align		4
.L_15:
        /*0028*/ 	.byte	0x04, 0x17
        /*002a*/ 	.short	(.L_17 - .L_16)
.L_16:
        /*002c*/ 	.word	0x00000000
        /*0030*/ 	.short	0x0005
        /*0032*/ 	.short	0x0028
        /*0034*/ 	.byte	0x00, 0xf4, 0x21, 0x00


	//----- nvinfo : EIATTR_KPARAM_INFO
	.align		4
.L_17:
        /*0038*/ 	.byte	0x04, 0x17
        /*003a*/ 	.short	(.L_19 - .L_18)
.L_18:
        /*003c*/ 	.word	0x00000000
        /*0040*/ 	.short	0x0004
        /*0042*/ 	.short	0x0020
        /*0044*/ 	.byte	0x00, 0xf4, 0x21, 0x00


	//----- nvinfo : EIATTR_KPARAM_INFO
	.align		4
.L_19:
        /*0048*/ 	.byte	0x04, 0x17
        /*004a*/ 	.short	(.L_21 - .L_20)
.L_20:
        /*004c*/ 	.word	0x00000000
        /*0050*/ 	.short	0x0003
        /*0052*/ 	.short	0x0018
        /*0054*/ 	.byte	0x00, 0xf4, 0x21, 0x00


	//----- nvinfo : EIATTR_KPARAM_INFO
	.align		4
.L_21:
        /*0058*/ 	.byte	0x04, 0x17
        /*005a*/ 	.short	(.L_23 - .L_22)
.L_22:
        /*005c*/ 	.word	0x00000000
        /*0060*/ 	.short	0x0002
        /*0062*/ 	.short	0x0010
        /*0064*/ 	.byte	0x00, 0xf4, 0x21, 0x00


	//----- nvinfo : EIATTR_KPARAM_INFO
	.align		4
.L_23:
        /*0068*/ 	.byte	0x04, 0x17
        /*006a*/ 	.short	(.L_25 - .L_24)
.L_24:
        /*006c*/ 	.word	0x00000000
        /*0070*/ 	.short	0x0001
        /*0072*/ 	.short	0x0008
        /*0074*/ 	.byte	0x00, 0xf4, 0x21, 0x00


	//----- nvinfo : EIATTR_KPARAM_INFO
	.align		4
.L_25:
        /*0078*/ 	.byte	0x04, 0x17
        /*007a*/ 	.short	(.L_27 - .L_26)
.L_26:
        /*007c*/ 	.word	0x00000000
        /*0080*/ 	.short	0x0000
        /*0082*/ 	.short	0x0000
        /*0084*/ 	.byte	0x00, 0xf4, 0x21, 0x00


	//----- nvinfo : EIATTR_SPARSE_MMA_MASK
	.align		4
.L_27:
        /*0088*/ 	.byte	0x03, 0x50
        /*008a*/ 	.short	0x0000


	//----- nvinfo : EIATTR_MAXREG_COUNT
	.align		4
        /*008c*/ 	.byte	0x03, 0x1b
        /*008e*/ 	.short	0x00ff


	//----- nvinfo : EIATTR_EXIT_INSTR_OFFSETS
	.align		4
        /*0090*/ 	.byte	0x04, 0x1c
        /*0092*/ 	.short	(.L_29 - .L_28)


	//   ....[0]....
.L_28:
        /*0094*/ 	.word	0x00001230


	//   ....[1]....
        /*0098*/ 	.word	0x00001300


	//----- nvinfo : EIATTR_REQNTID
	.align		4
.L_29:
        /*009c*/ 	.byte	0x04, 0x10
        /*009e*/ 	.short	(.L_31 - .L_30)
.L_30:
        /*00a0*/ 	.word	0x00000100
        /*00a4*/ 	.word	0x00000001
        /*00a8*/ 	.word	0x00000001


	//----- nvinfo : EIATTR_CBANK_PARAM_SIZE
	.align		4
.L_31:
        /*00ac*/ 	.byte	0x03, 0x19
        /*00ae*/ 	.short	0x0038


	//----- nvinfo : EIATTR_PARAM_CBANK
	.align		4
        /*00b0*/ 	.byte	0x04, 0x0a
        /*00b2*/ 	.short	(.L_33 - .L_32)
	.align		4
.L_32:
        /*00b4*/ 	.word	index@(.nv.constant0.triton_poi_fused__native_batch_norm_legit_no_training_relu_8)
        /*00b8*/ 	.short	0x0210
        /*00ba*/ 	.short	0x0038


	//----- nvinfo : EIATTR_SW_WAR
	.align		4
.L_33:
        /*00bc*/ 	.byte	0x04, 0x36
        /*00be*/ 	.short	(.L_35 - .L_34)
.L_34:
        /*00c0*/ 	.word	0x00000008
.L_35:


//--------------------- .nv.callgraph             --------------------------
	.section	.nv.callgraph,"",@"SHT_CUDA_CALLGRAPH"
	.align	4
	.sectionentsize	8
	.align		4
        /*0000*/ 	.word	0x00000000
	.align		4
        /*0004*/ 	.word	0xffffffff
	.align		4
        /*0008*/ 	.word	0x00000000
	.align		4
        /*000c*/ 	.word	0xfffffffe
	.align		4
        /*0010*/ 	.word	0x00000000
	.align		4
        /*0014*/ 	.word	0xfffffffd
	.align		4
        /*0018*/ 	.word	0x00000000
	.align		4
        /*001c*/ 	.word	0xfffffffc


//--------------------- .nv.constant4             --------------------------
	.section	.nv.constant4,"a",@progbits
	.align	8
	.align		8
.nv.constant4:
        /*0000*/ 	.dword	_$_str
	.align		8
        /*0008*/ 	.dword	_$_str_$_2


//--------------------- .text.triton_poi_fused__native_batch_norm_legit_no_training_relu_8 --------------------------
	.section	.text.triton_poi_fused__native_batch_norm_legit_no_training_relu_8,"ax",@progbits
	.sectionflags	@"SHF_BARRIERS=1"
	.align	128
        .global         triton_poi_fused__native_batch_norm_legit_no_training_relu_8
        .type           triton_poi_fused__native_batch_norm_legit_no_training_relu_8,@function
        .size           triton_poi_fused__native_batch_norm_legit_no_training_relu_8,(.L_x_1 - triton_poi_fused__native_batch_norm_legit_no_training_relu_8)
        .other          triton_poi_fused__native_batch_norm_legit_no_training_relu_8,@"STO_CUDA_ENTRY STV_DEFAULT"
triton_poi_fused__native_batch_norm_legit_no_training_relu_8:
.text.triton_poi_fused__native_batch_norm_legit_no_training_relu_8:
[----:B------:R-:W0:Y:S01]  /*0000*/  LDC R1, c[0x0][0x28] ;  /* 0x00000a00ff017b82 */ /* 0x000e220000000800 */
[----:B------:R-:W1:Y:S07]  /*0010*/  S2R R21, SR_TID.X ;  /* 0x0000000000157919 */ /* 0x000e6e0000002100 */
[----:B------:R-:W2:Y:S01]  /*0020*/  LDC.64 R16, c[0x0][0x210] ;  /* 0x00008400ff107b82 */ /* 0x000ea20000000a00 */
[----:B------:R-:W-:Y:S01]  /*0030*/  ULDC.64 UR6, c[0x0][0x208] ;  /* 0x0000820000067ab9 */ /* 0x000fe20000000a00 */
[----:B------:R-:W3:Y:S01]  /*0040*/  S2R R0, SR_CTAID.Y ;  /* 0x0000000000007919 */ /* 0x000ee20000002600 */
[----:B------:R-:W4:Y:S01]  /*0050*/  S2R R2, SR_CTAID.X ;  /* 0x0000000000027919 */ /* 0x000f220000002500 */
[----:B-1----:R-:W-:Y:S01]  /*0060*/  IMAD.SHL.U32 R3, R21, 0x4, RZ ;  /* 0x0000000415037824 */ /* 0x002fe200078e00ff */
[----:B------:R-:W-:-:S04]  /*0070*/  SHF.R.U32.HI R7, RZ, 0x6, R21 ;  /* 0x00000006ff077819 */ /* 0x000fc80000011615 */
[----:B------:R-:W-:Y:S02]  /*0080*/  LOP3.LUT R5, R3, 0xfc, RZ, 0xc0, !PT ;  /* 0x000000fc03057812 */ /* 0x000fe400078ec0ff */
[----:B------:R-:W-:Y:S01]  /*0090*/  SGXT.U32 R7, R7, 0x2 ;  /* 0x000000020707781a */ /* 0x000fe20000000000 */
[----:B----4-:R-:W-:Y:S01]  /*00a0*/  IMAD.SHL.U32 R2, R2, 0x10, RZ ;  /* 0x0000001002027824 */ /* 0x010fe200078e00ff */
[----:B---3--:R-:W-:-:S04]  /*00b0*/  PRMT R5, R5, 0x6540, R0 ;  /* 0x0000654005057816 */ /* 0x008fc80000000000 */
[C---:B------:R-:W-:Y:S01]  /*00c0*/  ISETP.GE.AND P0, PT, R5.reuse, 0x300, PT ;  /* 0x000003000500780c */ /* 0x040fe20003f06270 */
[----:B------:R-:W-:Y:S01]  /*00d0*/  IMAD.HI R4, R5, 0x2aaaaaab, RZ ;  /* 0x2aaaaaab05047827 */ /* 0x000fe200078e02ff */
[----:B------:R-:W-:Y:S02]  /*00e0*/  LOP3.LUT R18, R2, R7, RZ, 0xfc, !PT ;  /* 0x0000000702127212 */ /* 0x000fe400078efcff */
[----:B------:R-:W-:Y:S02]  /*00f0*/  CS2R R6, SRZ ;  /* 0x0000000000067805 */ /* 0x000fe4000001ff00 */
[----:B------:R-:W-:Y:S02]  /*0100*/  SHF.R.U32.HI R9, RZ, 0x1f, R4 ;  /* 0x0000001fff097819 */ /* 0x000fe40000011604 */
[----:B------:R-:W-:Y:S02]  /*0110*/  ISETP.LT.AND P1, PT, R18, 0x10, !P0 ;  /* 0x000000101200780c */ /* 0x000fe40004721270 */
[----:B------:R-:W-:-:S02]  /*0120*/  LEA.HI.SX32 R4, R4, R9, 0x1b ;  /* 0x0000000904047211 */ /* 0x000fc400078fdaff */
[----:B------:R-:W-:-:S03]  /*0130*/  LOP3.LUT R8, R18, 0x4, RZ, 0xfc, !PT ;  /* 0x0000000412087812 */ /* 0x000fc600078efcff */
[----:B------:R-:W-:Y:S01]  /*0140*/  IMAD R5, R4, -0xc0, R5 ;  /* 0xffffff4004057824 */ /* 0x000fe200078e0205 */
[----:B------:R-:W-:Y:S02]  /*0150*/  ISETP.LT.AND P2, PT, R8, 0x10, !P0 ;  /* 0x000000100800780c */ /* 0x000fe40004741270 */
[----:B------:R-:W-:Y:S01]  /*0160*/  CS2R R8, SRZ ;  /* 0x0000000000087805 */ /* 0x000fe2000001ff00 */
[----:B------:R-:W-:Y:S01]  /*0170*/  IMAD R19, R4, 0xc00, R5 ;  /* 0x00000c0004137824 */ /* 0x000fe200078e0205 */
[----:B------:R-:W-:-:S03]  /*0180*/  CS2R R4, SRZ ;  /* 0x0000000000047805 */ /* 0x000fc6000001ff00 */
[----:B------:R-:W-:-:S04]  /*0190*/  IMAD R19, R18, 0xc0, R19 ;  /* 0x000000c012137824 */ /* 0x000fc800078e0213 */
[----:B--2---:R-:W-:-:S05]  /*01a0*/  IMAD.WIDE R14, R19, 0x4, R16 ;  /* 0x00000004130e7825 */ /* 0x004fca00078e0210 */
[----:B------:R1:W2:Y:S01]  /*01b0*/  @P1 LDG.E.EL.128 R4, desc[UR6][R14.64] ;  /* 0x000000060e041981 */ /* 0x0002a2000c2e1d00 */
[----:B------:R-:W-:Y:S01]  /*01c0*/  VIADD R23, R19, 0x300 ;  /* 0x0000030013177836 */ /* 0x000fe20000000000 */
[----:B------:R-:W-:Y:S02]  /*01d0*/  CS2R R10, SRZ ;  /* 0x00000000000a7805 */ /* 0x000fe4000001ff00 */
[----:B------:R-:W-:Y:S01]  /*01e0*/  LOP3.LUT R12, R18, 0x8, RZ, 0xfc, !PT ;  /* 0x00000008120c7812 */ /* 0x000fe200078efcff */
[----:B------:R-:W-:-:S03]  /*01f0*/  IMAD.WIDE R22, R23, 0x4, R16 ;  /* 0x0000000417167825 */ /* 0x000fc600078e0210 */
[----:B------:R-:W-:Y:S02]  /*0200*/  ISETP.LT.AND P1, PT, R12, 0x10, !P0 ;  /* 0x000000100c00780c */ /* 0x000fe40004721270 */
[----:B------:R3:W4:Y:S01]  /*0210*/  @P2 LDG.E.EL.128 R8, desc[UR6][R22.64] ;  /* 0x0000000616082981 */ /* 0x000722000c2e1d00 */
[----:B------:R-:W-:Y:S01]  /*0220*/  VIADD R25, R19, 0x600 ;  /* 0x0000060013197836 */ /* 0x000fe20000000000 */
[----:B------:R-:W-:Y:S02]  /*0230*/  CS2R R12, SRZ ;  /* 0x00000000000c7805 */ /* 0x000fe4000001ff00 */
[----:B-1----:R-:W-:Y:S01]  /*0240*/  CS2R R14, SRZ ;  /* 0x00000000000e7805 */ /* 0x002fe2000001ff00 */
[----:B------:R-:W-:-:S06]  /*0250*/  IMAD.WIDE R24, R25, 0x4, R16 ;  /* 0x0000000419187825 */ /* 0x000fcc00078e0210 */
[----:B------:R-:W5:Y:S01]  /*0260*/  @P1 LDG.E.EL.128 R12, desc[UR6][R24.64] ;  /* 0x00000006180c1981 */ /* 0x000f62000c2e1d00 */
[----:B------:R-:W-:Y:S01]  /*0270*/  LOP3.LUT R18, R18, 0xc, RZ, 0xfc, !PT ;  /* 0x0000000c12127812 */ /* 0x000fe200078efcff */
[----:B------:R-:W-:-:S03]  /*0280*/  VIADD R27, R19, 0x900 ;  /* 0x00000900131b7836 */ /* 0x000fc60000000000 */
[----:B------:R-:W-:Y:S01]  /*0290*/  ISETP.LT.AND P0, PT, R18, 0x10, !P0 ;  /* 0x000000101200780c */ /* 0x000fe20004701270 */
[----:B------:R-:W-:Y:S01]  /*02a0*/  IMAD.WIDE R26, R27, 0x4, R16 ;  /* 0x000000041b1a7825 */ /* 0x000fe200078e0210 */
[----:B------:R-:W-:Y:S02]  /*02b0*/  CS2R R16, SRZ ;  /* 0x0000000000107805 */ /* 0x000fe4000001ff00 */
[----:B------:R-:W-:-:S09]  /*02c0*/  CS2R R18, SRZ ;  /* 0x0000000000127805 */ /* 0x000fd2000001ff00 */
[----:B------:R1:W5:Y:S01]  /*02d0*/  @P0 LDG.E.EL.128 R16, desc[UR6][R26.64] ;  /* 0x000000061a100981 */ /* 0x000362000c2e1d00 */
[----:B------:R-:W1:Y:S01]  /*02e0*/  S2UR UR5, SR_CgaCtaId ;  /* 0x00000000000579c3 */ /* 0x000e620000008800 */
[----:B------:R-:W-:Y:S01]  /*02f0*/  UMOV UR4, 0x400 ;  /* 0x0000040000047882 */ /* 0x000fe20000000000 */
[----:B------:R-:W-:Y:S02]  /*0300*/  SHF.R.U32.HI R20, RZ, 0x2, R21 ;  /* 0x00000002ff147819 */ /* 0x000fe40000011615 */
[----:B---3--:R-:W-:Y:S02]  /*0310*/  LOP3.LUT R22, R3, 0x3fc, RZ, 0xc0, !PT ;  /* 0x000003fc03167812 */ /* 0x008fe400078ec0ff */
[----:B------:R-:W-:Y:S02]  /*0320*/  LOP3.LUT R20, R20, 0x30, RZ, 0xc0, !PT ;  /* 0x0000003014147812 */ /* 0x000fe400078ec0ff */
[----:B------:R-:W-:Y:S01]  /*0330*/  PRMT R29, R21, 0x6540, R0 ;  /* 0x00006540151d7816 */ /* 0x000fe20000000000 */
[----:B01----:R-:W0:Y:S03]  /*0340*/  LDC.64 R26, c[0x0][0x220] ;  /* 0x00008800ff1a7b82 */ /* 0x003e260000000a00 */
[----:B------:R-:W-:Y:S01]  /*0350*/  ISETP.GE.AND P0, PT, R29, 0x300, PT ;  /* 0x000003001d00780c */ /* 0x000fe20003f06270 */
[----:B------:R-:W-:-:S06]  /*0360*/  UPRMT UR4, UR5, 0x654, UR4 ;  /* 0x0000065405047896 */ /* 0x000fcc0008000004 */
[----:B------:R-:W-:Y:S02]  /*0370*/  IADD3 R23, R20, UR4, RZ ;  /* 0x0000000414177c10 */ /* 0x000fe4000fffe0ff */
[----:B------:R-:W-:-:S03]  /*0380*/  LOP3.LUT R20, R21, 0xff, RZ, 0xc0, !PT ;  /* 0x000000ff15147812 */ /* 0x000fc600078ec0ff */
[----:B------:R-:W-:Y:S01]  /*0390*/  IMAD R22, R22, 0x4, R23 ;  /* 0x0000000416167824 */ /* 0x000fe200078e0217 */
[----:B------:R-:W-:-:S04]  /*03a0*/  LEA R20, R20, UR4, 0x2 ;  /* 0x0000000414147c11 */ /* 0x000fc8000f8e10ff */
[----:B--2---:R-:W-:Y:S01]  /*03b0*/  STS.128 [R22], R4 ;  /* 0x0000000416007388 */ /* 0x004fe20000000c00 */
[----:B------:R-:W-:Y:S06]  /*03c0*/  BAR.SYNC.DEFER_BLOCKING 0x0 ;  /* 0x0000000000007b1d */ /* 0x000fec0000010000 */
[----:B------:R-:W-:Y:S04]  /*03d0*/  LDS R25, [R20] ;  /* 0x0000000014197984 */ /* 0x000fe80000000800 */
[----:B------:R-:W-:Y:S04]  /*03e0*/  LDS R24, [R20+0x410] ;  /* 0x0004100014187984 */ /* 0x000fe80000000800 */
[----:B------:R-:W-:Y:S04]  /*03f0*/  LDS R23, [R20+0x820] ;  /* 0x0008200014177984 */ /* 0x000fe80000000800 */
[----:B------:R-:W-:Y:S01]  /*0400*/  LDS R28, [R20+0xc30] ;  /* 0x000c3000141c7984 */ /* 0x000fe20000000800 */
[----:B------:R-:W-:Y:S06]  /*0410*/  BAR.SYNC.DEFER_BLOCKING 0x0 ;  /* 0x0000000000007b1d */ /* 0x000fec0000010000 */
[----:B----4-:R1:W-:Y:S02]  /*0420*/  STS.128 [R22], R8 ;  /* 0x0000000816007388 */ /* 0x0103e40000000c00 */
[----:B------:R-:W-:Y:S01]  /*0430*/  BAR.SYNC.DEFER_BLOCKING 0x0 ;  /* 0x0000000000007b1d */ /* 0x000fe20000010000 */
[----:B-1----:R-:W-:-:S07]  /*0440*/  IMAD.HI R8, R29, 0x2aaaaaab, RZ ;  /* 0x2aaaaaab1d087827 */ /* 0x002fce00078e02ff */
[----:B------:R-:W1:Y:S01]  /*0450*/  LDC.64 R10, c[0x0][0x230] ;  /* 0x00008c00ff0a7b82 */ /* 0x000e620000000a00 */
[----:B------:R-:W-:-:S04]  /*0460*/  SHF.R.U32.HI R9, RZ, 0x1f, R8 ;  /* 0x0000001fff097819 */ /* 0x000fc80000011608 */
[----:B------:R-:W-:Y:S01]  /*0470*/  LEA.HI R8, R8, R9, RZ, 0x1b ;  /* 0x0000000908087211 */ /* 0x000fe200078fd8ff */
[----:B------:R-:W2:Y:S04]  /*0480*/  LDS R4, [R20] ;  /* 0x0000000014047984 */ /* 0x000ea80000000800 */
[----:B------:R-:W3:Y:S04]  /*0490*/  LDS R7, [R20+0x410] ;  /* 0x0004100014077984 */ /* 0x000ee80000000800 */
[----:B------:R-:W4:Y:S04]  /*04a0*/  LDS R6, [R20+0x820] ;  /* 0x0008200014067984 */ /* 0x000f280000000800 */
[----:B------:R-:W1:Y:S01]  /*04b0*/  LDS R5, [R20+0xc30] ;  /* 0x000c300014057984 */ /* 0x000e620000000800 */
[----:B------:R-:W-:Y:S06]  /*04c0*/  BAR.SYNC.DEFER_BLOCKING 0x0 ;  /* 0x0000000000007b1d */ /* 0x000fec0000010000 */
[----:B-----5:R5:W-:Y:S02]  /*04d0*/  STS.128 [R22], R12 ;  /* 0x0000000c16007388 */ /* 0x020be40000000c00 */
[----:B------:R-:W-:Y:S01]  /*04e0*/  BAR.SYNC.DEFER_BLOCKING 0x0 ;  /* 0x0000000000007b1d */ /* 0x000fe20000010000 */
[----:B-----5:R-:W-:-:S07]  /*04f0*/  IMAD R15, R8, -0xc0, R29 ;  /* 0xffffff40080f7824 */ /* 0x020fce00078e021d */
[----:B------:R-:W5:Y:S01]  /*0500*/  LDC.64 R8, c[0x0][0x218] ;  /* 0x00008600ff087b82 */ /* 0x000f620000000a00 */
[----:B0-----:R-:W-:Y:S01]  /*0510*/  IMAD.WIDE R26, R15, 0x4, R26 ;  /* 0x000000040f1a7825 */ /* 0x001fe200078e021a */
[----:B------:R-:W0:Y:S04]  /*0520*/  LDS R29, [R20] ;  /* 0x00000000141d7984 */ /* 0x000e280000000800 */
[----:B------:R-:W0:Y:S04]  /*0530*/  LDS R14, [R20+0x410] ;  /* 0x00041000140e7984 */ /* 0x000e280000000800 */
[----:B------:R-:W0:Y:S04]  /*0540*/  LDS R13, [R20+0x820] ;  /* 0x00082000140d7984 */ /* 0x000e280000000800 */
[----:B------:R-:W0:Y:S01]  /*0550*/  LDS R12, [R20+0xc30] ;  /* 0x000c3000140c7984 */ /* 0x000e220000000800 */
[----:B------:R-:W-:Y:S06]  /*0560*/  BAR.SYNC.DEFER_BLOCKING 0x0 ;  /* 0x0000000000007b1d */ /* 0x000fec0000010000 */
[----:B------:R1:W-:Y:S02]  /*0570*/  STS.128 [R22], R16 ;  /* 0x0000001016007388 */ /* 0x0003e40000000c00 */
[----:B------:R-:W-:Y:S01]  /*0580*/  BAR.SYNC.DEFER_BLOCKING 0x0 ;  /* 0x0000000000007b1d */ /* 0x000fe20000010000 */
[----:B-1----:R-:W-:-:S06]  /*0590*/  IMAD.MOV.U32 R16, RZ, RZ, RZ ;  /* 0x000000ffff107224 */ /* 0x002fcc00078e00ff */
[----:B------:R1:W2:Y:S01]  /*05a0*/  @!P0 LDG.E.EL R16, desc[UR6][R26.64] ;  /* 0x000000061a108981 */ /* 0x0002a2000c2e1900 */
[----:B-----5:R-:W-:-:S03]  /*05b0*/  IMAD.WIDE R8, R15, 0x4, R8 ;  /* 0x000000040f087825 */ /* 0x020fc600078e0208 */
[----:B------:R-:W5:Y:S01]  /*05c0*/  LDS R17, [R20] ;  /* 0x0000000014117984 */ /* 0x000f620000000800 */
[----:B------:R-:W-:-:S03]  /*05d0*/  IMAD.WIDE R10, R15, 0x4, R10 ;  /* 0x000000040f0a7825 */ /* 0x000fc600078e020a */
[----:B------:R-:W0:Y:S01]  /*05e0*/  LDS R19, [R20+0x410] ;  /* 0x0004100014137984 */ /* 0x000e220000000800 */
[----:B-1----:R-:W-:-:S06]  /*05f0*/  IMAD.MOV.U32 R26, RZ, RZ, RZ ;  /* 0x000000ffff1a7224 */ /* 0x002fcc00078e00ff */
[----:B------:R1:W3:Y:S01]  /*0600*/  @!P0 LDG.E.EL R26, desc[UR6][R8.64] ;  /* 0x00000006081a8981 */ /* 0x0002e2000c2e1900 */
[----:B------:R-:W-:Y:S01]  /*0610*/  IMAD.MOV.U32 R18, RZ, RZ, RZ ;  /* 0x000000ffff127224 */ /* 0x000fe200078e00ff */
[----:B-1----:R-:W1:Y:S02]  /*0620*/  LDC.64 R8, c[0x0][0x228] ;  /* 0x00008a00ff087b82 */ /* 0x002e640000000a00 */
[----:B-1----:R-:W-:Y:S01]  /*0630*/  IMAD.WIDE R8, R15, 0x4, R8 ;  /* 0x000000040f087825 */ /* 0x002fe200078e0208 */
[----:B------:R-:W-:-:S04]  /*0640*/  HFMA2.MMA R15, -RZ, RZ, 0, 0 ;  /* 0x00000000ff0f7435 */ /* 0x000fc800000001ff */
[----:B------:R1:W5:Y:S06]  /*0650*/  @!P0 LDG.E.EL R18, desc[UR6][R8.64] ;  /* 0x0000000608128981 */ /* 0x00036c000c2e1900 */
[----:B------:R0:W5:Y:S01]  /*0660*/  @!P0 LDG.E.EL R15, desc[UR6][R10.64] ;  /* 0x000000060a0f8981 */ /* 0x000162000c2e1900 */
[----:B------:R-:W4:Y:S01]  /*0670*/  S2UR UR4, SR_CgaCtaId ;  /* 0x00000000000479c3 */ /* 0x000f220000008800 */
[----:B------:R-:W-:Y:S01]  /*0680*/  SHF.R.U32.HI R21, RZ, 0x2, R21 ;  /* 0x00000002ff157819 */ /* 0x000fe20000011615 */
[----:B------:R-:W-:Y:S01]  /*0690*/  UMOV UR5, 0x400 ;  /* 0x0000040000057882 */ /* 0x000fe20000000000 */
[----:B-1----:R-:W1:Y:S01]  /*06a0*/  LDS R9, [R20+0x820] ;  /* 0x0008200014097984 */ /* 0x002e620000000800 */
[----:B------:R-:W-:Y:S01]  /*06b0*/  IMAD.MOV.U32 R8, RZ, RZ, 0x3e800000 ;  /* 0x3e800000ff087424 */ /* 0x000fe200078e00ff */
[----:B------:R-:W-:-:S02]  /*06c0*/  SGXT.U32 R21, R21, 0x6 ;  /* 0x000000061515781a */ /* 0x000fc40000000000 */
[----:B0-----:R-:W0:Y:S02]  /*06d0*/  LDS R11, [R20+0xc30] ;  /* 0x000c3000140b7984 */ /* 0x001e240000000800 */
[----:B------:R-:W-:Y:S01]  /*06e0*/  PRMT R0, R21, 0x6540, R0 ;  /* 0x0000654015007816 */ /* 0x000fe20000000000 */
[----:B----4-:R-:W-:Y:S01]  /*06f0*/  UPRMT UR4, UR4, 0x654, UR5 ;  /* 0x0000065404047896 */ /* 0x010fe20008000005 */
[----:B------:R-:W-:Y:S01]  /*0700*/  BAR.SYNC.DEFER_BLOCKING 0x0 ;  /* 0x0000000000007b1d */ /* 0x000fe20000010000 */
[----:B--2---:R-:W-:-:S05]  /*0710*/  FADD R22, R16, 0.0010000000474974513054 ;  /* 0x3a83126f10167421 */ /* 0x004fca0000000000 */
[----:B------:R-:W2:Y:S01]  /*0720*/  S2R R16, SR_TID.X ;  /* 0x0000000000107919 */ /* 0x000ea20000002100 */
[----:B------:R-:W4:Y:S01]  /*0730*/  MUFU.SQRT R27, R22 ;  /* 0x00000016001b7308 */ /* 0x000f220000002000 */
[--C-:B---3--:R-:W-:Y:S01]  /*0740*/  FADD R4, R4, -R26.reuse ;  /* 0x8000001a04047221 */ /* 0x108fe20000000000 */
[--C-:B------:R-:W-:Y:S01]  /*0750*/  FADD R7, R7, -R26.reuse ;  /* 0x8000001a07077221 */ /* 0x100fe20000000000 */
[--C-:B------:R-:W-:Y:S01]  /*0760*/  FADD R25, R25, -R26.reuse ;  /* 0x8000001a19197221 */ /* 0x100fe20000000000 */
[C---:B----4-:R-:W-:Y:S01]  /*0770*/  FSETP.GT.AND P0, PT, R27.reuse, 8.50705917302346158658e+37, PT ;  /* 0x7e8000001b00780b */ /* 0x050fe20003f04000 */
[--C-:B------:R-:W-:Y:S01]  /*0780*/  FADD R21, R24, -R26.reuse ;  /* 0x8000001a18157221 */ /* 0x100fe20000000000 */
[----:B------:R-:W-:Y:S01]  /*0790*/  FSETP.GEU.AND P1, PT, R27, 1.175494350822287508e-38, PT ;  /* 0x008000001b00780b */ /* 0x000fe20003f2e000 */
[--C-:B------:R-:W-:Y:S01]  /*07a0*/  FADD R23, R23, -R26.reuse ;  /* 0x8000001a17177221 */ /* 0x100fe20000000000 */
[----:B------:R-:W-:Y:S01]  /*07b0*/  FSEL R8, R8, 1, P0 ;  /* 0x3f80000008087808 */ /* 0x000fe20000000000 */
[--C-:B------:R-:W-:Y:S01]  /*07c0*/  FADD R6, R6, -R26.reuse ;  /* 0x8000001a06067221 */ /* 0x100fe20000000000 */
[--C-:B------:R-:W-:Y:S01]  /*07d0*/  FADD R5, R5, -R26.reuse ;  /* 0x8000001a05057221 */ /* 0x100fe20000000000 */
[--C-:B------:R-:W-:Y:S01]  /*07e0*/  FADD R29, R29, -R26.reuse ;  /* 0x8000001a1d1d7221 */ /* 0x100fe20000000000 */
[--C-:B------:R-:W-:Y:S01]  /*07f0*/  FADD R14, R14, -R26.reuse ;  /* 0x8000001a0e0e7221 */ /* 0x100fe20000000000 */
[--C-:B------:R-:W-:Y:S01]  /*0800*/  FADD R13, R13, -R26.reuse ;  /* 0x8000001a0d0d7221 */ /* 0x100fe20000000000 */
[--C-:B------:R-:W-:Y:S01]  /*0810*/  FADD R12, R12, -R26.reuse ;  /* 0x8000001a0c0c7221 */ /* 0x100fe20000000000 */
[--C-:B-----5:R-:W-:Y:S01]  /*0820*/  FADD R17, R17, -R26.reuse ;  /* 0x8000001a11117221 */ /* 0x120fe20000000000 */
[--C-:B------:R-:W-:Y:S01]  /*0830*/  FADD R19, R19, -R26.reuse ;  /* 0x8000001a13137221 */ /* 0x100fe20000000000 */
[----:B------:R-:W-:Y:S01]  /*0840*/  @P0 FMUL R27, R27, 0.25 ;  /* 0x3e8000001b1b0820 */ /* 0x000fe20000400000 */
[--C-:B-1----:R-:W-:Y:S01]  /*0850*/  FADD R9, R9, -R26.reuse ;  /* 0x8000001a09097221 */ /* 0x102fe20000000000 */
[----:B------:R-:W-:Y:S01]  /*0860*/  @!P1 FMUL R8, R8, 16777216 ;  /* 0x4b80000008089820 */ /* 0x000fe20000400000 */
[----:B0-----:R-:W-:Y:S01]  /*0870*/  FADD R11, R11, -R26 ;  /* 0x8000001a0b0b7221 */ /* 0x001fe20000000000 */
[----:B------:R-:W-:-:S04]  /*0880*/  @!P1 FMUL R27, R27, 16777216 ;  /* 0x4b8000001b1b9820 */ /* 0x000fc80000400000 */
[----:B------:R0:W1:Y:S02]  /*0890*/  MUFU.RCP R10, R27 ;  /* 0x0000001b000a7308 */ /* 0x0000640000001000 */
[----:B0-----:R-:W-:Y:S01]  /*08a0*/  FADD R27, R28, -R26 ;  /* 0x8000001a1c1b7221 */ /* 0x001fe20000000000 */
[----:B-1----:R-:W-:Y:S01]  /*08b0*/  FMUL R10, R10, R8 ;  /* 0x000000080a0a7220 */ /* 0x002fe20000400000 */
[----:B--2---:R-:W-:-:S03]  /*08c0*/  IMAD.SHL.U32 R8, R16, 0x10, RZ ;  /* 0x0000001010087824 */ /* 0x004fc600078e00ff */
[C---:B------:R-:W-:Y:S01]  /*08d0*/  FMUL R4, R10.reuse, R4 ;  /* 0x000000040a047220 */ /* 0x040fe20000400000 */
[----:B------:R-:W-:Y:S01]  /*08e0*/  FMUL R26, R10, R7 ;  /* 0x000000070a1a7220 */ /* 0x000fe20000400000 */
[----:B------:R-:W-:Y:S01]  /*08f0*/  LOP3.LUT R8, R8, 0xff0, RZ, 0xc0, !PT ;  /* 0x00000ff008087812 */ /* 0x000fe200078ec0ff */
[C---:B------:R-:W-:Y:S01]  /*0900*/  FMUL R28, R10.reuse, R27 ;  /* 0x0000001b0a1c7220 */ /* 0x040fe20000400000 */
[----:B------:R-:W-:Y:S01]  /*0910*/  FMUL R24, R10, R5 ;  /* 0x000000050a187220 */ /* 0x000fe20000400000 */
[-CC-:B------:R-:W-:Y:S01]  /*0920*/  FFMA R4, R4, R18.reuse, R15.reuse ;  /* 0x0000001204047223 */ /* 0x180fe2000000000f */
[----:B------:R-:W-:Y:S01]  /*0930*/  LEA.HI R20, R8, UR4, RZ, 0x1e ;  /* 0x0000000408147c11 */ /* 0x000fe2000f8ff0ff */
[----:B------:R-:W-:Y:S01]  /*0940*/  FMUL R5, R10, R21 ;  /* 0x000000150a057220 */ /* 0x000fe20000400000 */
[-CC-:B------:R-:W-:Y:S01]  /*0950*/  FFMA R28, R28, R18.reuse, R15.reuse ;  /* 0x000000121c1c7223 */ /* 0x180fe2000000000f */
[----:B------:R-:W-:Y:S01]  /*0960*/  FFMA R26, R26, R18, R15 ;  /* 0x000000121a1a7223 */ /* 0x000fe2000000000f */
[----:B------:R-:W-:Y:S01]  /*0970*/  FMUL R23, R10, R23 ;  /* 0x000000170a177220 */ /* 0x000fe20000400000 */
[----:B------:R-:W-:-:S02]  /*0980*/  IMAD R8, R8, 0x4, R20 ;  /* 0x0000000408087824 */ /* 0x000fc400078e0214 */
[C---:B------:R-:W-:Y:S01]  /*0990*/  FMUL R20, R10.reuse, R13 ;  /* 0x0000000d0a147220 */ /* 0x040fe20000400000 */
        /* <DEDUP_REMOVED lines=8> */
[----:B------:R-:W-:Y:S01]  /*0a20*/  FMUL R10, R10, R11 ;  /* 0x0000000b0a0a7220 */ /* 0x000fe20000400000 */
[-CC-:B------:R-:W-:Y:S01]  /*0a30*/  FFMA R5, R5, R18.reuse, R15.reuse ;  /* 0x0000001205057223 */ /* 0x180fe2000000000f */
[----:B------:R-:W-:Y:S01]  /*0a40*/  FSETP.GEU.AND P1, PT, R4, RZ, PT ;  /* 0x000000ff0400720b */ /* 0x000fe20003f2e000 */
[-CC-:B------:R-:W-:Y:S01]  /*0a50*/  FFMA R23, R23, R18.reuse, R15.reuse ;  /* 0x0000001217177223 */ /* 0x180fe2000000000f */
[-CC-:B------:R-:W-:Y:S01]  /*0a60*/  FFMA R20, R20, R18.reuse, R15.reuse ;  /* 0x0000001214147223 */ /* 0x180fe2000000000f */
[----:B------:R-:W-:Y:S01]  /*0a70*/  FSETP.GEU.AND P2, PT, R28, RZ, PT ;  /* 0x000000ff1c00720b */ /* 0x000fe20003f4e000 */
[-CC-:B------:R-:W-:Y:S01]  /*0a80*/  FFMA R14, R14, R18.reuse, R15.reuse ;  /* 0x000000120e0e7223 */ /* 0x180fe2000000000f */
[----:B------:R-:W-:Y:S01]  /*0a90*/  FSETP.GEU.AND P0, PT, R26, RZ, PT ;  /* 0x000000ff1a00720b */ /* 0x000fe20003f0e000 */
[-CC-:B------:R-:W-:Y:S01]  /*0aa0*/  FFMA R7, R7, R18.reuse, R15.reuse ;  /* 0x0000001207077223 */ /* 0x180fe2000000000f */
[-CC-:B------:R-:W-:Y:S01]  /*0ab0*/  FFMA R6, R6, R18.reuse, R15.reuse ;  /* 0x0000001206067223 */ /* 0x180fe2000000000f */
[-CC-:B------:R-:W-:Y:S01]  /*0ac0*/  FFMA R24, R24, R18.reuse, R15.reuse ;  /* 0x0000001218187223 */ /* 0x180fe2000000000f */
[-CC-:B------:R-:W-:Y:S01]  /*0ad0*/  FFMA R22, R22, R18.reuse, R15.reuse ;  /* 0x0000001216167223 */ /* 0x180fe2000000000f */
[-CC-:B------:R-:W-:Y:S01]  /*0ae0*/  FFMA R12, R12, R18.reuse, R15.reuse ;  /* 0x000000120c0c7223 */ /* 0x180fe2000000000f */
[-CC-:B------:R-:W-:Y:S01]  /*0af0*/  FFMA R17, R17, R18.reuse, R15.reuse ;  /* 0x0000001211117223 */ /* 0x180fe2000000000f */
[-CC-:B------:R-:W-:Y:S01]  /*0b00*/  FFMA R19, R19, R18.reuse, R15.reuse ;  /* 0x0000001213137223 */ /* 0x180fe2000000000f */
[-CC-:B------:R-:W-:Y:S01]  /*0b10*/  FFMA R9, R9, R18.reuse, R15.reuse ;  /* 0x0000001209097223 */ /* 0x180fe2000000000f */
[----:B------:R-:W-:Y:S01]  /*0b20*/  FFMA R10, R10, R18, R15 ;  /* 0x000000120a0a7223 */ /* 0x000fe2000000000f */
[----:B------:R-:W-:Y:S01]  /*0b30*/  FSEL R13, R4, RZ, P1 ;  /* 0x000000ff040d7208 */ /* 0x000fe20000800000 */
[----:B------:R-:W-:Y:S01]  /*0b40*/  IMAD.SHL.U32 R4, R16, 0x4, RZ ;  /* 0x0000000410047824 */ /* 0x000fe200078e00ff */
[----:B------:R-:W-:-:S02]  /*0b50*/  FSETP.GEU.AND P4, PT, R5, RZ, PT ;  /* 0x000000ff0500720b */ /* 0x000fc40003f8e000 */
[----:B------:R-:W-:Y:S01]  /*0b60*/  FSEL R11, R28, RZ, P2 ;  /* 0x000000ff1c0b7208 */ /* 0x000fe20001000000 */
[----:B------:R0:W-:Y:S01]  /*0b70*/  STS [R8+0x10], R13 ;  /* 0x0000100d08007388 */ /* 0x0001e20000000800 */
[----:B------:R-:W-:Y:S02]  /*0b80*/  FSEL R15, R26, RZ, P0 ;  /* 0x000000ff1a0f7208 */ /* 0x000fe40000000000 */
[----:B------:R-:W-:Y:S01]  /*0b90*/  FSETP.GEU.AND P3, PT, R23, RZ, PT ;  /* 0x000000ff1700720b */ /* 0x000fe20003f6e000 */
[----:B------:R1:W-:Y:S01]  /*0ba0*/  STS [R8+0xc], R11 ;  /* 0x00000c0b08007388 */ /* 0x0003e20000000800 */
[----:B------:R-:W-:Y:S02]  /*0bb0*/  FSETP.GEU.AND P0, PT, R20, RZ, PT ;  /* 0x000000ff1400720b */ /* 0x000fe40003f0e000 */
[----:B------:R-:W-:Y:S01]  /*0bc0*/  FSETP.GEU.AND P1, PT, R14, RZ, PT ;  /* 0x000000ff0e00720b */ /* 0x000fe20003f2e000 */
[----:B------:R-:W-:Y:S01]  /*0bd0*/  STS [R8+0x14], R15 ;  /* 0x0000140f08007388 */ /* 0x000fe20000000800 */
[----:B------:R-:W-:-:S02]  /*0be0*/  FSEL R5, R5, RZ, P4 ;  /* 0x000000ff05057208 */ /* 0x000fc40002000000 */
[----:B------:R-:W-:Y:S02]  /*0bf0*/  FSEL R23, R23, RZ, P3 ;  /* 0x000000ff17177208 */ /* 0x000fe40001800000 */
[----:B0-----:R-:W-:Y:S01]  /*0c00*/  FSEL R13, R20, RZ, P0 ;  /* 0x000000ff140d7208 */ /* 0x001fe20000000000 */
[----:B------:R0:W-:Y:S01]  /*0c10*/  STS [R8+0x4], R5 ;  /* 0x0000040508007388 */ /* 0x0001e20000000800 */
[----:B------:R-:W-:Y:S02]  /*0c20*/  FSETP.GEU.AND P3, PT, R24, RZ, PT ;  /* 0x000000ff1800720b */ /* 0x000fe40003f6e000 */
[----:B-1----:R-:W-:Y:S01]  /*0c30*/  FSEL R11, R14, RZ, P1 ;  /* 0x000000ff0e0b7208 */ /* 0x002fe20000800000 */
[----:B------:R1:W-:Y:S01]  /*0c40*/  STS [R8+0x8], R23 ;  /* 0x0000081708007388 */ /* 0x0003e20000000800 */
[----:B------:R-:W-:Y:S02]  /*0c50*/  FSETP.GEU.AND P0, PT, R9, RZ, PT ;  /* 0x000000ff0900720b */ /* 0x000fe40003f0e000 */
[----:B------:R-:W-:Y:S01]  /*0c60*/  FSETP.GEU.AND P2, PT, R22, RZ, PT ;  /* 0x000000ff1600720b */ /* 0x000fe20003f4e000 */
[----:B------:R-:W-:Y:S01]  /*0c70*/  STS [R8+0x24], R11 ;  /* 0x0000240b08007388 */ /* 0x000fe20000000800 */
[----:B------:R-:W-:-:S02]  /*0c80*/  FSETP.GEU.AND P1, PT, R19, RZ, PT ;  /* 0x000000ff1300720b */ /* 0x000fc40003f2e000 */
[----:B0-----:R-:W-:Y:S01]  /*0c90*/  FSEL R5, R24, RZ, P3 ;  /* 0x000000ff18057208 */ /* 0x001fe20001800000 */
[----:B------:R-:W-:Y:S01]  /*0ca0*/  STS [R8+0x28], R13 ;  /* 0x0000280d08007388 */ /* 0x000fe20000000800 */
[----:B------:R-:W-:Y:S02]  /*0cb0*/  FSEL R9, R9, RZ, P0 ;  /* 0x000000ff09097208 */ /* 0x000fe40000000000 */
[----:B-1----:R-:W-:Y:S01]  /*0cc0*/  FSEL R23, R22, RZ, P2 ;  /* 0x000000ff16177208 */ /* 0x002fe20001000000 */
[----:B------:R0:W-:Y:S01]  /*0cd0*/  STS [R8+0x1c], R5 ;  /* 0x00001c0508007388 */ /* 0x0001e20000000800 */
[----:B------:R-:W-:Y:S02]  /*0ce0*/  FSEL R19, R19, RZ, P1 ;  /* 0x000000ff13137208 */ /* 0x000fe40000800000 */
[----:B------:R-:W-:Y:S01]  /*0cf0*/  FSETP.GEU.AND P4, PT, R6, RZ, PT ;  /* 0x000000ff0600720b */ /* 0x000fe20003f8e000 */
[----:B------:R-:W-:Y:S01]  /*0d00*/  STS [R8+0x38], R9 ;  /* 0x0000380908007388 */ /* 0x000fe20000000800 */
[----:B------:R-:W-:-:S02]  /*0d10*/  FSETP.GEU.AND P3, PT, R12, RZ, PT ;  /* 0x000000ff0c00720b */ /* 0x000fc40003f6e000 */
[----:B------:R-:W-:Y:S01]  /*0d20*/  FSETP.GEU.AND P2, PT, R17, RZ, PT ;  /* 0x000000ff1100720b */ /* 0x000fe20003f4e000 */
[----:B------:R1:W-:Y:S01]  /*0d30*/  STS [R8+0x20], R23 ;  /* 0x0000201708007388 */ /* 0x0003e20000000800 */
[----:B------:R-:W-:Y:S02]  /*0d40*/  FSETP.GEU.AND P1, PT, R7, RZ, PT ;  /* 0x000000ff0700720b */ /* 0x000fe40003f2e000 */
[----:B------:R-:W-:Y:S01]  /*0d50*/  FSETP.GEU.AND P0, PT, R10, RZ, PT ;  /* 0x000000ff0a00720b */ /* 0x000fe20003f0e000 */
[----:B------:R2:W-:Y:S01]  /*0d60*/  STS [R8+0x34], R19 ;  /* 0x0000341308007388 */ /* 0x0005e20000000800 */
[----:B------:R-:W-:Y:S02]  /*0d70*/  FSEL R21, R6, RZ, P4 ;  /* 0x000000ff06157208 */ /* 0x000fe40002000000 */
[----:B------:R-:W-:Y:S02]  /*0d80*/  FSEL R15, R12, RZ, P3 ;  /* 0x000000ff0c0f7208 */ /* 0x000fe40001800000 */
[----:B0-----:R-:W-:Y:S01]  /*0d90*/  FSEL R5, R17, RZ, P2 ;  /* 0x000000ff11057208 */ /* 0x001fe20001000000 */
[----:B------:R0:W-:Y:S01]  /*0da0*/  STS [R8+0x18], R21 ;  /* 0x0000181508007388 */ /* 0x0001e20000000800 */
[----:B------:R-:W-:Y:S01]  /*0db0*/  FSEL R7, R7, RZ, P1 ;  /* 0x000000ff07077208 */ /* 0x000fe20000800000 */
[----:B-1----:R-:W-:Y:S01]  /*0dc0*/  IMAD.HI R23, R0, 0x2aaaaaab, RZ ;  /* 0x2aaaaaab00177827 */ /* 0x002fe200078e02ff */
[----:B------:R-:W-:Y:S01]  /*0dd0*/  FSEL R9, R10, RZ, P0 ;  /* 0x000000ff0a097208 */ /* 0x000fe20000000000 */
[----:B------:R-:W-:Y:S01]  /*0de0*/  STS [R8+0x2c], R15 ;  /* 0x00002c0f08007388 */ /* 0x000fe20000000800 */
[----:B------:R-:W-:-:S02]  /*0df0*/  LOP3.LUT R17, R4, 0x3fc, RZ, 0xc0, !PT ;  /* 0x000003fc04117812 */ /* 0x000fc400078ec0ff */
[----:B------:R-:W-:Y:S01]  /*0e00*/  LOP3.LUT R16, R16, 0xfc, RZ, 0xc0, !PT ;  /* 0x000000fc10107812 */ /* 0x000fe200078ec0ff */
[----:B------:R-:W-:Y:S01]  /*0e10*/  STS [R8+0x30], R5 ;  /* 0x0000300508007388 */ /* 0x000fe20000000800 */
[C---:B------:R-:W-:Y:S02]  /*0e20*/  LOP3.LUT R4, R17.reuse, 0x400, RZ, 0xfc, !PT ;  /* 0x0000040011047812 */ /* 0x040fe400078efcff */
[----:B------:R-:W-:Y:S01]  /*0e30*/  LOP3.LUT R6, R17, 0x800, RZ, 0xfc, !PT ;  /* 0x0000080011067812 */ /* 0x000fe200078efcff */
[----:B------:R-:W-:Y:S01]  /*0e40*/  STS [R8], R7 ;  /* 0x0000000708007388 */ /* 0x000fe20000000800 */
[----:B------:R-:W-:Y:S02]  /*0e50*/  SHF.R.U32.HI R4, RZ, 0x2, R4 ;  /* 0x00000002ff047819 */ /* 0x000fe40000011604 */
[----:B------:R-:W-:Y:S01]  /*0e60*/  SHF.R.U32.HI R6, RZ, 0x2, R6 ;  /* 0x00000002ff067819 */ /* 0x000fe20000011606 */
[----:B------:R-:W-:Y:S01]  /*0e70*/  STS [R8+0x3c], R9 ;  /* 0x00003c0908007388 */ /* 0x000fe20000000800 */
[----:B------:R-:W-:-:S02]  /*0e80*/  LOP3.LUT R4, R4, 0x1fc, RZ, 0xc0, !PT ;  /* 0x000001fc04047812 */ /* 0x000fc400078ec0ff */
[----:B------:R-:W-:Y:S02]  /*0e90*/  LOP3.LUT R6, R6, 0x2fc, RZ, 0xc0, !PT ;  /* 0x000002fc06067812 */ /* 0x000fe400078ec0ff */
[----:B------:R-:W-:Y:S01]  /*0ea0*/  IADD3 R16, R16, UR4, RZ ;  /* 0x0000000410107c10 */ /* 0x000fe2000fffe0ff */
[----:B------:R-:W-:Y:S01]  /*0eb0*/  VIADD R4, R4, UR4 ;  /* 0x0000000404047c36 */ /* 0x000fe20008000000 */
[----:B------:R-:W-:Y:S01]  /*0ec0*/  LOP3.LUT R18, R0, 0x80, RZ, 0xfc, !PT ;  /* 0x0000008000127812 */ /* 0x000fe200078efcff */
[----:B------:R-:W-:Y:S01]  /*0ed0*/  VIADD R6, R6, UR4 ;  /* 0x0000000406067c36 */ /* 0x000fe20008000000 */
[----:B--2---:R-:W-:Y:S01]  /*0ee0*/  LOP3.LUT R19, R0, 0x40, RZ, 0xfc, !PT ;  /* 0x0000004000137812 */ /* 0x004fe200078efcff */
[C---:B------:R-:W-:Y:S01]  /*0ef0*/  IMAD R16, R17.reuse, 0x4, R16 ;  /* 0x0000000411107824 */ /* 0x040fe200078e0210 */
[----:B------:R-:W-:Y:S01]  /*0f00*/  BAR.SYNC.DEFER_BLOCKING 0x0 ;  /* 0x0000000000007b1d */ /* 0x000fe20000010000 */
[C---:B------:R-:W-:Y:S01]  /*0f10*/  IMAD R24, R17.reuse, 0x4, R4 ;  /* 0x0000000411187824 */ /* 0x040fe200078e0204 */
[----:B------:R-:W-:Y:S01]  /*0f20*/  LEA R26, R17, R6, 0x2 ;  /* 0x00000006111a7211 */ /* 0x000fe200078e10ff */
[----:B0-----:R-:W-:Y:S01]  /*0f30*/  IMAD.HI R21, R18, 0x2aaaaaab, RZ ;  /* 0x2aaaaaab12157827 */ /* 0x001fe200078e02ff */
[----:B------:R-:W-:-:S03]  /*0f40*/  SHF.R.U32.HI R22, RZ, 0x1f, R23 ;  /* 0x0000001fff167819 */ /* 0x000fc60000011617 */
[----:B------:R-:W-:Y:S01]  /*0f50*/  IMAD.HI R20, R19, 0x2aaaaaab, RZ ;  /* 0x2aaaaaab13147827 */ /* 0x000fe200078e02ff */
[----:B------:R-:W-:Y:S02]  /*0f60*/  LEA.HI.SX32 R23, R23, R22, 0x1b ;  /* 0x0000001617177211 */ /* 0x000fe400078fdaff */
[----:B------:R-:W-:Y:S02]  /*0f70*/  SHF.R.U32.HI R22, RZ, 0x1f, R21 ;  /* 0x0000001fff167819 */ /* 0x000fe40000011615 */
[----:B------:R-:W-:Y:S01]  /*0f80*/  SHF.R.U32.HI R25, RZ, 0x1f, R20 ;  /* 0x0000001fff197819 */ /* 0x000fe20000011614 */
[----:B------:R-:W-:Y:S01]  /*0f90*/  IMAD R27, R23, -0xc0, R0 ;  /* 0xffffff40171b7824 */ /* 0x000fe200078e0200 */
[----:B------:R-:W-:Y:S02]  /*0fa0*/  LEA.HI.SX32 R21, R21, R22, 0x1b ;  /* 0x0000001615157211 */ /* 0x000fe400078fdaff */
[----:B------:R-:W-:-:S03]  /*0fb0*/  LEA.HI.SX32 R20, R20, R25, 0x1b ;  /* 0x0000001914147211 */ /* 0x000fc600078fdaff */
[----:B------:R-:W-:Y:S01]  /*0fc0*/  IMAD R25, R21, -0xc0, R18 ;  /* 0xffffff4015197824 */ /* 0x000fe200078e0212 */
[----:B------:R-:W-:Y:S04]  /*0fd0*/  LDS R4, [R16] ;  /* 0x0000000010047984 */ /* 0x000fe80000000800 */
[----:B------:R-:W-:Y:S04]  /*0fe0*/  LDS R5, [R16+0x4] ;  /* 0x0000040010057984 */ /* 0x000fe80000000800 */
[----:B------:R-:W-:Y:S04]  /*0ff0*/  LDS R6, [R16+0x8] ;  /* 0x0000080010067984 */ /* 0x000fe80000000800 */
[----:B------:R0:W1:Y:S04]  /*1000*/  LDS R7, [R16+0xc] ;  /* 0x00000c0010077984 */ /* 0x0000680000000800 */
[----:B------:R-:W-:Y:S04]  /*1010*/  LDS R8, [R24+0x1000] ;  /* 0x0010000018087984 */ /* 0x000fe80000000800 */
[----:B------:R-:W-:Y:S01]  /*1020*/  LDS R9, [R24+0x1004] ;  /* 0x0010040018097984 */ /* 0x000fe20000000800 */
[----:B0-----:R-:W-:-:S02]  /*1030*/  LOP3.LUT R16, R2, 0xc, R3, 0xf8, !PT ;  /* 0x0000000c02107812 */ /* 0x001fc400078ef803 */
[----:B------:R-:W0:Y:S01]  /*1040*/  LDC.64 R2, c[0x0][0x238] ;  /* 0x00008e00ff027b82 */ /* 0x000e220000000a00 */
[----:B------:R-:W-:Y:S01]  /*1050*/  LDS R10, [R24+0x1008] ;  /* 0x00100800180a7984 */ /* 0x000fe20000000800 */
[----:B------:R-:W-:Y:S01]  /*1060*/  ISETP.GE.AND P0, PT, R16, 0x10, PT ;  /* 0x000000101000780c */ /* 0x000fe20003f06270 */
[--C-:B------:R-:W-:Y:S02]  /*1070*/  IMAD R22, R27, 0x10, R16.reuse ;  /* 0x000000101b167824 */ /* 0x100fe400078e0210 */
[----:B------:R2:W3:Y:S01]  /*1080*/  LDS R11, [R24+0x100c] ;  /* 0x00100c00180b7984 */ /* 0x0004e20000000800 */
[----:B------:R-:W-:Y:S01]  /*1090*/  IMAD R27, R20, -0xc0, R19 ;  /* 0xffffff40141b7824 */ /* 0x000fe200078e0213 */
[C---:B------:R-:W-:Y:S02]  /*10a0*/  ISETP.LT.AND P3, PT, R0.reuse, 0x300, !P0 ;  /* 0x000003000000780c */ /* 0x040fe40004761270 */
[----:B------:R-:W-:Y:S01]  /*10b0*/  LDS R12, [R26+0x2000] ;  /* 0x002000001a0c7984 */ /* 0x000fe20000000800 */
[----:B------:R-:W-:Y:S01]  /*10c0*/  LOP3.LUT R0, R0, 0xc0, RZ, 0xfc, !PT ;  /* 0x000000c000007812 */ /* 0x000fe200078efcff */
[----:B------:R-:W-:Y:S01]  /*10d0*/  IMAD R27, R27, 0x10, R16 ;  /* 0x000000101b1b7824 */ /* 0x000fe200078e0210 */
[----:B------:R-:W-:Y:S01]  /*10e0*/  ISETP.LT.AND P1, PT, R18, 0x300, !P0 ;  /* 0x000003001200780c */ /* 0x000fe20004721270 */
[----:B------:R-:W-:Y:S01]  /*10f0*/  LDS R13, [R26+0x2004] ;  /* 0x002004001a0d7984 */ /* 0x000fe20000000800 */
[----:B--2---:R-:W-:Y:S01]  /*1100*/  LOP3.LUT R24, R17, 0xc00, RZ, 0xfc, !PT ;  /* 0x00000c0011187812 */ /* 0x004fe200078efcff */
[----:B------:R-:W-:Y:S01]  /*1110*/  IMAD R27, R20, 0x8000, R27 ;  /* 0x00008000141b7824 */ /* 0x000fe200078e021b */
[----:B------:R-:W-:Y:S01]  /*1120*/  ISETP.LT.AND P2, PT, R19, 0x300, !P0 ;  /* 0x000003001300780c */ /* 0x000fe20004741270 */
[----:B------:R-:W-:Y:S01]  /*1130*/  LDS R14, [R26+0x2008] ;  /* 0x002008001a0e7984 */ /* 0x000fe20000000800 */
[----:B------:R-:W-:Y:S01]  /*1140*/  LEA R18, R25, R16, 0x4 ;  /* 0x0000001019127211 */ /* 0x000fe200078e20ff */
[----:B------:R-:W-:Y:S01]  /*1150*/  IMAD R19, R23, 0x8000, R22 ;  /* 0x0000800017137824 */ /* 0x000fe200078e0216 */
[----:B------:R-:W-:Y:S01]  /*1160*/  ISETP.LT.AND P0, PT, R0, 0x300, !P0 ;  /* 0x000003000000780c */ /* 0x000fe20004701270 */
[----:B------:R-:W2:Y:S01]  /*1170*/  LDS R15, [R26+0x200c] ;  /* 0x00200c001a0f7984 */ /* 0x000ea20000000800 */
[----:B------:R-:W-:Y:S01]  /*1180*/  SHF.R.U32.HI R24, RZ, 0x2, R24 ;  /* 0x00000002ff187819 */ /* 0x000fe20000011618 */
[----:B------:R-:W-:-:S02]  /*1190*/  IMAD R23, R21, 0x8000, R18 ;  /* 0x0000800015177824 */ /* 0x000fc400078e0212 */
[----:B0-----:R-:W-:Y:S01]  /*11a0*/  IMAD.WIDE R18, R19, 0x4, R2 ;  /* 0x0000000413127825 */ /* 0x001fe200078e0202 */
[----:B------:R-:W-:-:S03]  /*11b0*/  LOP3.LUT R24, R24, 0x3fc, RZ, 0xc0, !PT ;  /* 0x000003fc18187812 */ /* 0x000fc600078ec0ff */
[--C-:B------:R-:W-:Y:S01]  /*11c0*/  IMAD.WIDE R20, R27, 0x4, R2.reuse ;  /* 0x000000041b147825 */ /* 0x100fe200078e0202 */
[----:B-1----:R0:W-:Y:S03]  /*11d0*/  @P3 STG.E.128 desc[UR6][R18.64], R4 ;  /* 0x0000000412003986 */ /* 0x0021e6000c101d06 */
[----:B------:R-:W-:-:S04]  /*11e0*/  IMAD.WIDE R22, R23, 0x4, R2 ;  /* 0x0000000417167825 */ /* 0x000fc800078e0202 */
[----:B------:R-:W-:-:S05]  /*11f0*/  VIADD R24, R24, UR4 ;  /* 0x0000000418187c36 */ /* 0x000fca0008000000 */
[----:B------:R-:W-:Y:S01]  /*1200*/  LEA R24, R17, R24, 0x2 ;  /* 0x0000001811187211 */ /* 0x000fe200078e10ff */
[----:B---3--:R0:W-:Y:S04]  /*1210*/  @P2 STG.E.128 desc[UR6][R20.64], R8 ;  /* 0x0000000814002986 */ /* 0x0081e8000c101d06 */
[----:B--2---:R0:W-:Y:S02]  /*1220*/  @P1 STG.E.128 desc[UR6][R22.64], R12 ;  /* 0x0000000c16001986 */ /* 0x0041e4000c101d06 */
[----:B0-----:R-:W-:Y:S05]  /*1230*/  @!P0 EXIT ;  /* 0x000000000000894d */ /* 0x001fea0003800000 */
[----:B0-----:R-:W-:Y:S01]  /*1240*/  LDS R4, [R24+0x3000] ;  /* 0x0030000018047984 */ /* 0x001fe20000000800 */
[----:B------:R-:W-:-:S03]  /*1250*/  IMAD.HI R8, R0, 0x2aaaaaab, RZ ;  /* 0x2aaaaaab00087827 */ /* 0x000fc600078e02ff */
[----:B------:R-:W-:Y:S02]  /*1260*/  LDS R5, [R24+0x3004] ;  /* 0x0030040018057984 */ /* 0x000fe40000000800 */
[----:B------:R-:W-:Y:S02]  /*1270*/  SHF.R.U32.HI R9, RZ, 0x1f, R8 ;  /* 0x0000001fff097819 */ /* 0x000fe40000011608 */
[----:B------:R-:W-:Y:S02]  /*1280*/  LDS R6, [R24+0x3008] ;  /* 0x0030080018067984 */ /* 0x000fe40000000800 */
[----:B------:R-:W-:Y:S02]  /*1290*/  LEA.HI.SX32 R9, R8, R9, 0x1b ;  /* 0x0000000908097211 */ /* 0x000fe400078fdaff */
[----:B------:R-:W0:Y:S03]  /*12a0*/  LDS R7, [R24+0x300c] ;  /* 0x00300c0018077984 */ /* 0x000e260000000800 */
[----:B------:R-:W-:-:S04]  /*12b0*/  IMAD R11, R9, -0xc0, R0 ;  /* 0xffffff40090b7824 */ /* 0x000fc800078e0200 */
[----:B------:R-:W-:-:S04]  /*12c0*/  IMAD R16, R11, 0x10, R16 ;  /* 0x000000100b107824 */ /* 0x000fc800078e0210 */
[----:B------:R-:W-:-:S04]  /*12d0*/  IMAD R9, R9, 0x8000, R16 ;  /* 0x0000800009097824 */ /* 0x000fc800078e0210 */
[----:B------:R-:W-:-:S05]  /*12e0*/  IMAD.WIDE R2, R9, 0x4, R2 ;  /* 0x0000000409027825 */ /* 0x000fca00078e0202 */
[----:B0-----:R-:W-:Y:S01]  /*12f0*/  STG.E.128 desc[UR6][R2.64], R4 ;  /* 0x0000000402007986 */ /* 0x001fe2000c101d06 */
[----:B------:R-:W-:Y:S05]  /*1300*/  EXIT ;  /* 0x000000000000794d */ /* 0x000fea0003800000 */
.L_x_0:
[----:B------:R-:W-:-:S00]  /*1310*/  BRA `(.L_x_0) ;  /* 0xfffffffc00fc7947 */ /* 0x000fc0000383ffff */
[----:B------:R-:W-:-:S00]  /*1320*/  NOP ;  /* 0x0000000000007918 */ /* 0x000fc00000000000 */
        /* <DEDUP_REMOVED lines=13> */
.L_x_1:


//--------------------- .nv.global.init           --------------------------
	.section	.nv.global.init,"aw",@progbits
.nv.global.init:
	.type		_$_str,@object
	.size		_$_str,(_$_str_$_2 - _$_str)
_$_str:
        /*0000*/ 	.byte	0x5f, 0x5f, 0x43, 0x55, 0x44, 0x41, 0x5f, 0x46, 0x54, 0x5a, 0x00
	.type		_$_str_$_2,@object
	.size		_$_str_$_2,(.L_1 - _$_str_$_2)
_$_str_$_2:
        /*000b*/ 	.byte	0x5f, 0x5f, 0x43, 0x55, 0x44, 0x41, 0x5f, 0x50, 0x52, 0x45, 0x43, 0x5f, 0x53, 0x51, 0x52, 0x54
        /*001b*/ 	.byte	0x00
.L_1:


//--------------------- .nv.shared.triton_poi_fused__native_batch_norm_legit_no_training_relu_8 --------------------------
	.section	.nv.shared.triton_poi_fused__native_batch_norm_legit_no_training_relu_8,"aw",@nobits
	.sectionflags	@""
	.align	16
	.zero		1024


//--------------------- .nv.constant0.triton_poi_fused__native_batch_norm_legit_no_training_relu_8 --------------------------
	.section	.nv.constant0.triton_poi_fused__native_batch_norm_legit_no_training_relu_8,"a",@progbits
	.sectionflags	@""
	.align	4
.nv.constant0.triton_poi_fused__native_batch_norm_legit_no_training_relu_8:
	.zero		584
